	.headerflags	@"EF_CUDA_TEXMODE_UNIFIED EF_CUDA_64BIT_ADDRESS EF_CUDA_ACCELERATORS EF_CUDA_SM90 EF_CUDA_VIRTUAL_SM(EF_CUDA_SM90)"
	.elftype	@"ET_EXEC"


//--------------------- .nv.info                  --------------------------
	.section	.nv.info,"",@"SHT_CUDA_INFO"
	.align	4


	//----- nvinfo : EIATTR_REGCOUNT
	.align		4
        /*0000*/ 	.byte	0x04, 0x2f
        /*0002*/ 	.short	(.L_3 - .L_2)
	.align		4
.L_2:
        /*0004*/ 	.word	index@(triton_poi_fused__native_batch_norm_legit_no_training_relu_0)
        /*0008*/ 	.word	0x00000014


	//----- nvinfo : EIATTR_MIN_STACK_SIZE
	.align		4
.L_3:
        /*000c*/ 	.byte	0x04, 0x12
        /*000e*/ 	.short	(.L_5 - .L_4)
	.align		4
.L_4:
        /*0010*/ 	.word	index@(triton_poi_fused__native_batch_norm_legit_no_training_relu_0)
        /*0014*/ 	.word	0x00000000


	//----- nvinfo : EIATTR_FRAME_SIZE
	.align		4
.L_5:
        /*0018*/ 	.byte	0x04, 0x11
        /*001a*/ 	.short	(.L_7 - .L_6)
	.align		4
.L_6:
        /*001c*/ 	.word	index@(triton_poi_fused__native_batch_norm_legit_no_training_relu_0)
        /*0020*/ 	.word	0x00000000


	//----- nvinfo : EIATTR_MIN_STACK_SIZE
	.align		4
.L_7:
        /*0024*/ 	.byte	0x04, 0x12
        /*0026*/ 	.short	(.L_9 - .L_8)
	.align		4
.L_8:
        /*0028*/ 	.word	index@(triton_poi_fused__native_batch_norm_legit_no_training_relu_0)
        /*002c*/ 	.word	0x00000000
.L_9:


//--------------------- .nv.info.triton_poi_fused__native_batch_norm_legit_no_training_relu_0 --------------------------
	.section	.nv.info.triton_poi_fused__native_batch_norm_legit_no_training_relu_0,"",@"SHT_CUDA_INFO"
	.sectionflags	@""
	.align	4


	//----- nvinfo : EIATTR_CUDA_API_VERSION
	.align		4
        /*0000*/ 	.byte	0x04, 0x37
        /*0002*/ 	.short	(.L_11 - .L_10)
.L_10:
        /*0004*/ 	.word	0x0000007c


	//----- nvinfo : EIATTR_KPARAM_INFO
	.align		4
.L_11:
        /*0008*/ 	.byte	0x04, 0x17
        /*000a*/ 	.short	(.L_13 - .L_12)
.L_12:
        /*000c*/ 	.word	0x00000000
        /*0010*/ 	.short	0x0006
        /*0012*/ 	.short	0x0030
        /*0014*/ 	.byte	0x00, 0xf0, 0x11, 0x00


	//----- nvinfo : EIATTR_KPARAM_INFO
	.align		4
.L_13:
        /*0018*/ 	.byte	0x04, 0x17
        /*001a*/ 	.short	(.L_15 - .L_14)
.L_14:
        /*001c*/ 	.word	0x00000000
        /*0020*/ 	.short	0x0005
        /*0022*/ 	.short	0x0028
        /*0024*/ 	.byte	0x00, 0xf4, 0x21, 0x00


	//----- nvinfo : EIATTR_KPARAM_INFO
	.align		4
.L_15:
        /*0028*/ 	.byte	0x04, 0x17
        /*002a*/ 	.short	(.L_17 - .L_16)
.L_16:
        /*002c*/ 	.word	0x00000000
        /*0030*/ 	.short	0x0004
        /*0032*/ 	.short	0x0020
        /*0034*/ 	.byte	0x00, 0xf4, 0x21, 0x00


	//----- nvinfo : EIATTR_KPARAM_INFO
	.align		4
.L_17:
        /*0038*/ 	.byte	0x04, 0x17
        /*003a*/ 	.short	(.L_19 - .L_18)
.L_18:
        /*003c*/ 	.word	0x00000000
        /*0040*/ 	.short	0x0003
        /*0042*/ 	.short	0x0018
        /*0044*/ 	.byte	0x00, 0xf4, 0x21, 0x00


	//----- nvinfo : EIATTR_KPARAM_INFO
	.align		4
.L_19:
        /*0048*/ 	.byte	0x04, 0x17
        /*004a*/ 	.short	(.L_21 - .L_20)
.L_20:
        /*004c*/ 	.word	0x00000000
        /*0050*/ 	.short	0x0002
        /*0052*/ 	.short	0x0010
        /*0054*/ 	.byte	0x00, 0xf4, 0x21, 0x00


	//----- nvinfo : EIATTR_KPARAM_INFO
	.align		4
.L_21:
        /*0058*/ 	.byte	0x04, 0x17
        /*005a*/ 	.short	(.L_23 - .L_22)
.L_22:
        /*005c*/ 	.word	0x00000000
        /*0060*/ 	.short	0x0001
        /*0062*/ 	.short	0x0008
        /*0064*/ 	.byte	0x00, 0xf4, 0x21, 0x00


	//----- nvinfo : EIATTR_KPARAM_INFO
	.align		4
.L_23:
        /*0068*/ 	.byte	0x04, 0x17
        /*006a*/ 	.short	(.L_25 - .L_24)
.L_24:
        /*006c*/ 	.word	0x00000000
        /*0070*/ 	.short	0x0000
        /*0072*/ 	.short	0x0000
        /*0074*/ 	.byte	0x00, 0xf4, 0x21, 0x00


	//----- nvinfo : EIATTR_SPARSE_MMA_MASK
	.align		4
.L_25:
        /*0078*/ 	.byte	0x03, 0x50
        /*007a*/ 	.short	0x0000


	//----- nvinfo : EIATTR_MAXREG_COUNT
	.align		4
        /*007c*/ 	.byte	0x03, 0x1b
        /*007e*/ 	.short	0x00ff


	//----- nvinfo : EIATTR_EXIT_INSTR_OFFSETS
	.align		4
        /*0080*/ 	.byte	0x04, 0x1c
        /*0082*/ 	.short	(.L_27 - .L_26)


	//   ....[0]....
.L_26:
        /*0084*/ 	.word	0x000003f0


	//----- nvinfo : EIATTR_REQNTID
	.align		4
.L_27:
        /*0088*/ 	.byte	0x04, 0x10
        /*008a*/ 	.short	(.L_29 - .L_28)
.L_28:
        /*008c*/ 	.word	0x00000080
        /*0090*/ 	.word	0x00000001
        /*0094*/ 	.word	0x00000001


	//----- nvinfo : EIATTR_CBANK_PARAM_SIZE
	.align		4
.L_29:
        /*0098*/ 	.byte	0x03, 0x19
        /*009a*/ 	.short	0x0034


	//----- nvinfo : EIATTR_PARAM_CBANK
	.align		4
        /*009c*/ 	.byte	0x04, 0x0a
        /*009e*/ 	.short	(.L_31 - .L_30)
	.align		4
.L_30:
        /*00a0*/ 	.word	index@(.nv.constant0.triton_poi_fused__native_batch_norm_legit_no_training_relu_0)
        /*00a4*/ 	.short	0x0210
        /*00a6*/ 	.short	0x0034


	//----- nvinfo : EIATTR_SW_WAR
	.align		4
.L_31:
        /*00a8*/ 	.byte	0x04, 0x36
        /*00aa*/ 	.short	(.L_33 - .L_32)
.L_32:
        /*00ac*/ 	.word	0x00000008
.L_33:


//--------------------- .nv.callgraph             --------------------------
	.section	.nv.callgraph,"",@"SHT_CUDA_CALLGRAPH"
	.align	4
	.sectionentsize	8
	.align		4
        /*0000*/ 	.word	0x00000000
	.align		4
        /*0004*/ 	.word	0xffffffff
	.align		4
        /*0008*/ 	.word	0x00000000
	.align		4
        /*000c*/ 	.word	0xfffffffe
	.align		4
        /*0010*/ 	.word	0x00000000
	.align		4
        /*0014*/ 	.word	0xfffffffd
	.align		4
        /*0018*/ 	.word	0x00000000
	.align		4
        /*001c*/ 	.word	0xfffffffc


//--------------------- .nv.constant4             --------------------------
	.section	.nv.constant4,"a",@progbits
	.align	8
	.align		8
.nv.constant4:
        /*0000*/ 	.dword	_$_str
	.align		8
        /*0008*/ 	.dword	_$_str_$_2


//--------------------- .text.triton_poi_fused__native_batch_norm_legit_no_training_relu_0 --------------------------
	.section	.text.triton_poi_fused__native_batch_norm_legit_no_training_relu_0,"ax",@progbits
	.align	128
        .global         triton_poi_fused__native_batch_norm_legit_no_training_relu_0
        .type           triton_poi_fused__native_batch_norm_legit_no_training_relu_0,@function
        .size           triton_poi_fused__native_batch_norm_legit_no_training_relu_0,(.L_x_1 - triton_poi_fused__native_batch_norm_legit_no_training_relu_0)
        .other          triton_poi_fused__native_batch_norm_legit_no_training_relu_0,@"STO_CUDA_ENTRY STV_DEFAULT"
triton_poi_fused__native_batch_norm_legit_no_training_relu_0:
.text.triton_poi_fused__native_batch_norm_legit_no_training_relu_0:
[----:B------:R-:W-:Y:S01]  /*0000*/  LDC R1, c[0x0][0x28] ;  /* 0x00000a00ff017b82 */ /* 0x000fe20000000800 */
[----:B------:R-:W1:Y:S07]  /*0010*/  S2R R0, SR_TID.X ;  /* 0x0000000000007919 */ /* 0x000e6e0000002100 */
[----:B------:R-:W2:Y:S01]  /*0020*/  LDC.64 R10, c[0x0][0x220] ;  /* 0x00008800ff0a7b82 */ /* 0x000ea20000000a00 */
[----:B------:R-:W-:Y:S01]  /*0030*/  ULDC.64 UR4, c[0x0][0x208] ;  /* 0x0000820000047ab9 */ /* 0x000fe20000000a00 */
[----:B------:R-:W3:Y:S06]  /*0040*/  S2R R5, SR_CTAID.X ;  /* 0x0000000000057919 */ /* 0x000eec0000002500 */
[----:B------:R-:W4:Y:S08]  /*0050*/  LDC.64 R12, c[0x0][0x228] ;  /* 0x00008a00ff0c7b82 */ /* 0x000f300000000a00 */
[----:B------:R-:W5:Y:S01]  /*0060*/  LDC.64 R14, c[0x0][0x230] ;  /* 0x00008c00ff0e7b82 */ /* 0x000f620000000a00 */
[----:B-1----:R-:W-:-:S02]  /*0070*/  SHF.L.U32 R0, R0, 0x2, RZ ;  /* 0x0000000200007819 */ /* 0x002fc400000006ff */
[----:B---3--:R-:W-:Y:S02]  /*0080*/  SHF.R.S32.HI R3, RZ, 0x16, R5 ;  /* 0x00000016ff037819 */ /* 0x008fe40000011405 */
[----:B------:R-:W-:Y:S02]  /*0090*/  LOP3.LUT R0, R0, 0x1fc, RZ, 0xc0, !PT ;  /* 0x000001fc00007812 */ /* 0x000fe400078ec0ff */
[----:B------:R-:W-:Y:S02]  /*00a0*/  SGXT R3, R3, 0x1 ;  /* 0x000000010303781a */ /* 0x000fe40000000200 */
[----:B------:R-:W-:Y:S02]  /*00b0*/  LEA R0, R5, R0, 0x9 ;  /* 0x0000000005007211 */ /* 0x000fe400078e48ff */
[----:B------:R-:W1:Y:S02]  /*00c0*/  LDC.64 R4, c[0x0][0x210] ;  /* 0x00008400ff047b82 */ /* 0x000e640000000a00 */
[----:B------:R-:W-:-:S04]  /*00d0*/  LEA.HI R3, R3, R0, RZ, 0xc ;  /* 0x0000000003037211 */ /* 0x000fc800078f60ff */
[----:B------:R-:W-:-:S05]  /*00e0*/  SHF.R.S32.HI R3, RZ, 0xc, R3 ;  /* 0x0000000cff037819 */ /* 0x000fca0000011403 */
[----:B------:R-:W-:-:S05]  /*00f0*/  IMAD.HI R2, R3, 0x55555556, RZ ;  /* 0x5555555603027827 */ /* 0x000fca00078e02ff */
[----:B------:R-:W-:-:S05]  /*0100*/  LEA.HI R2, R2, R2, RZ, 0x1 ;  /* 0x0000000202027211 */ /* 0x000fca00078f08ff */
[----:B------:R-:W-:Y:S02]  /*0110*/  IMAD R9, R2, -0x3, R3 ;  /* 0xfffffffd02097824 */ /* 0x000fe400078e0203 */
[----:B------:R-:W3:Y:S02]  /*0120*/  LDC.64 R2, c[0x0][0x218] ;  /* 0x00008600ff027b82 */ /* 0x000ee40000000a00 */
[----:B--2---:R-:W-:-:S06]  /*0130*/  IMAD.WIDE R10, R9, 0x4, R10 ;  /* 0x00000004090a7825 */ /* 0x004fcc00078e020a */
[----:B------:R-:W2:Y:S01]  /*0140*/  LDG.E.EL R11, desc[UR4][R10.64] ;  /* 0x000000040a0b7981 */ /* 0x000ea2000c2e1900 */
[----:B-1----:R-:W-:-:S06]  /*0150*/  IMAD.WIDE R4, R0, 0x4, R4 ;  /* 0x0000000400047825 */ /* 0x002fcc00078e0204 */
[----:B------:R-:W2:Y:S01]  /*0160*/  LDG.E.128 R4, desc[UR4][R4.64] ;  /* 0x0000000404047981 */ /* 0x000ea2000c1e1d00 */
[----:B---3--:R-:W-:-:S05]  /*0170*/  IMAD.WIDE R2, R9, 0x4, R2 ;  /* 0x0000000409027825 */ /* 0x008fca00078e0202 */
[----:B------:R1:W3:Y:S01]  /*0180*/  LDG.E.EL R8, desc[UR4][R2.64] ;  /* 0x0000000402087981 */ /* 0x0002e2000c2e1900 */
[----:B----4-:R-:W-:-:S04]  /*0190*/  IMAD.WIDE R12, R9, 0x4, R12 ;  /* 0x00000004090c7825 */ /* 0x010fc800078e020c */
[----:B-----5:R-:W-:Y:S02]  /*01a0*/  IMAD.WIDE R14, R9, 0x4, R14 ;  /* 0x00000004090e7825 */ /* 0x020fe400078e020e */
[----:B------:R4:W5:Y:S01]  /*01b0*/  LDG.E.EL R9, desc[UR4][R12.64] ;  /* 0x000000040c097981 */ /* 0x000962000c2e1900 */
[----:B------:R-:W-:Y:S01]  /*01c0*/  HFMA2.MMA R17, -RZ, RZ, 1.625, 0 ;  /* 0x3e800000ff117435 */ /* 0x000fe200000001ff */
[----:B-1----:R-:W1:Y:S02]  /*01d0*/  LDC.64 R2, c[0x0][0x238] ;  /* 0x00008e00ff027b82 */ /* 0x002e640000000a00 */
[----:B------:R1:W5:Y:S02]  /*01e0*/  LDG.E.EL R10, desc[UR4][R14.64] ;  /* 0x000000040e0a7981 */ /* 0x000364000c2e1900 */
[----:B-1----:R-:W-:-:S04]  /*01f0*/  IMAD.WIDE R2, R0, 0x4, R2 ;  /* 0x0000000400027825 */ /* 0x002fc800078e0202 */
[----:B--2---:R-:W-:-:S04]  /*0200*/  FADD R11, R11, 9.9999997473787516356e-06 ;  /* 0x3727c5ac0b0b7421 */ /* 0x004fc80000000000 */
[----:B------:R1:W2:Y:S01]  /*0210*/  MUFU.SQRT R16, R11 ;  /* 0x0000000b00107308 */ /* 0x0002a20000002000 */
[----:B------:R-:W-:Y:S02]  /*0220*/  FSETP.GEU.AND P0, PT, R4, RZ, PT ;  /* 0x000000ff0400720b */ /* 0x000fe40003f0e000 */
[C---:B------:R-:W-:Y:S02]  /*0230*/  FSETP.GEU.AND P4, PT, R5.reuse, RZ, PT ;  /* 0x000000ff0500720b */ /* 0x040fe40003f8e000 */
[----:B------:R-:W-:Y:S02]  /*0240*/  FSETP.GEU.AND P3, PT, R6, RZ, PT ;  /* 0x000000ff0600720b */ /* 0x000fe40003f6e000 */
[----:B----4-:R-:W-:Y:S02]  /*0250*/  FSEL R13, R4, RZ, P0 ;  /* 0x000000ff040d7208 */ /* 0x010fe40000000000 */
[----:B-1----:R-:W-:Y:S02]  /*0260*/  FSEL R11, R5, RZ, P4 ;  /* 0x000000ff050b7208 */ /* 0x002fe40002000000 */
[----:B------:R-:W-:-:S02]  /*0270*/  FSEL R5, R6, RZ, P3 ;  /* 0x000000ff06057208 */ /* 0x000fc40001800000 */
[C---:B--2---:R-:W-:Y:S02]  /*0280*/  FSETP.GT.AND P2, PT, R16.reuse, 8.50705917302346158658e+37, PT ;  /* 0x7e8000001000780b */ /* 0x044fe40003f44000 */
[----:B------:R-:W-:Y:S01]  /*0290*/  FSETP.GEU.AND P1, PT, R16, 1.175494350822287508e-38, PT ;  /* 0x008000001000780b */ /* 0x000fe20003f2e000 */
[C---:B---3--:R-:W-:Y:S01]  /*02a0*/  FADD R13, -R8.reuse, R13 ;  /* 0x0000000d080d7221 */ /* 0x048fe20000000100 */
[----:B0-----:R-:W-:Y:S01]  /*02b0*/  FSEL R15, R17, 1, P2 ;  /* 0x3f800000110f7808 */ /* 0x001fe20001000000 */
[C---:B------:R-:W-:Y:S01]  /*02c0*/  FADD R11, -R8.reuse, R11 ;  /* 0x0000000b080b7221 */ /* 0x040fe20000000100 */
[----:B------:R-:W-:-:S07]  /*02d0*/  FADD R5, -R8, R5 ;  /* 0x0000000508057221 */ /* 0x000fce0000000100 */
[----:B------:R-:W-:Y:S01]  /*02e0*/  @P2 FMUL R16, R16, 0.25 ;  /* 0x3e80000010102820 */ /* 0x000fe20000400000 */
[----:B------:R-:W-:Y:S01]  /*02f0*/  FSETP.GEU.AND P2, PT, R7, RZ, PT ;  /* 0x000000ff0700720b */ /* 0x000fe20003f4e000 */
[----:B------:R-:W-:Y:S02]  /*0300*/  @!P1 FMUL R15, R15, 16777216 ;  /* 0x4b8000000f0f9820 */ /* 0x000fe40000400000 */
[----:B------:R-:W-:Y:S01]  /*0310*/  @!P1 FMUL R16, R16, 16777216 ;  /* 0x4b80000010109820 */ /* 0x000fe20000400000 */
[----:B------:R-:W-:-:S05]  /*0320*/  FSEL R7, R7, RZ, P2 ;  /* 0x000000ff07077208 */ /* 0x000fca0001000000 */
[----:B------:R-:W0:Y:S01]  /*0330*/  MUFU.RCP R16, R16 ;  /* 0x0000001000107308 */ /* 0x000e220000001000 */
[----:B------:R-:W-:Y:S01]  /*0340*/  FADD R7, -R8, R7 ;  /* 0x0000000708077221 */ /* 0x000fe20000000100 */
[----:B0-----:R-:W-:-:S04]  /*0350*/  FMUL R16, R16, R15 ;  /* 0x0000000f10107220 */ /* 0x001fc80000400000 */
[-C--:B------:R-:W-:Y:S01]  /*0360*/  FMUL R4, R13, R16.reuse ;  /* 0x000000100d047220 */ /* 0x080fe20000400000 */
[-C--:B------:R-:W-:Y:S01]  /*0370*/  FMUL R11, R11, R16.reuse ;  /* 0x000000100b0b7220 */ /* 0x080fe20000400000 */
[-C--:B------:R-:W-:Y:S01]  /*0380*/  FMUL R13, R5, R16.reuse ;  /* 0x00000010050d7220 */ /* 0x080fe20000400000 */
[----:B------:R-:W-:Y:S01]  /*0390*/  FMUL R7, R7, R16 ;  /* 0x0000001007077220 */ /* 0x000fe20000400000 */
[C-C-:B-----5:R-:W-:Y:S01]  /*03a0*/  FFMA R4, R9.reuse, R4, R10.reuse ;  /* 0x0000000409047223 */ /* 0x160fe2000000000a */
[C-C-:B------:R-:W-:Y:S01]  /*03b0*/  FFMA R5, R9.reuse, R11, R10.reuse ;  /* 0x0000000b09057223 */ /* 0x140fe2000000000a */
[C-C-:B------:R-:W-:Y:S01]  /*03c0*/  FFMA R6, R9.reuse, R13, R10.reuse ;  /* 0x0000000d09067223 */ /* 0x140fe2000000000a */
[----:B------:R-:W-:-:S05]  /*03d0*/  FFMA R7, R9, R7, R10 ;  /* 0x0000000709077223 */ /* 0x000fca000000000a */
[----:B------:R-:W-:Y:S01]  /*03e0*/  STG.E.128 desc[UR4][R2.64], R4 ;  /* 0x0000000402007986 */ /* 0x000fe2000c101d04 */
[----:B------:R-:W-:Y:S05]  /*03f0*/  EXIT ;  /* 0x000000000000794d */ /* 0x000fea0003800000 */
.L_x_0:
[----:B------:R-:W-:-:S00]  /*0400*/  BRA `(.L_x_0) ;  /* 0xfffffffc00fc7947 */ /* 0x000fc0000383ffff */
[----:B------:R-:W-:-:S00]  /*0410*/  NOP ;  /* 0x0000000000007918 */ /* 0x000fc00000000000 */
        /* <DEDUP_REMOVED lines=14> */
.L_x_1:


//--------------------- .nv.global.init           --------------------------
	.section	.nv.global.init,"aw",@progbits
.nv.global.init:
	.type		_$_str,@object
	.size		_$_str,(_$_str_$_2 - _$_str)
_$_str:
        /*0000*/ 	.byte	0x5f, 0x5f, 0x43, 0x55, 0x44, 0x41, 0x5f, 0x46, 0x54, 0x5a, 0x00
	.type		_$_str_$_2,@object
	.size		_$_str_$_2,(.L_1 - _$_str_$_2)
_$_str_$_2:
        /*000b*/ 	.byte	0x5f, 0x5f, 0x43, 0x55, 0x44, 0x41, 0x5f, 0x50, 0x52, 0x45, 0x43, 0x5f, 0x53, 0x51, 0x52, 0x54
        /*001b*/ 	.byte	0x00
.L_1:


//--------------------- .nv.constant0.triton_poi_fused__native_batch_norm_legit_no_training_relu_0 --------------------------
	.section	.nv.constant0.triton_poi_fused__native_batch_norm_legit_no_training_relu_0,"a",@progbits
	.sectionflags	@""
	.align	4
.nv.constant0.triton_poi_fused__native_batch_norm_legit_no_training_relu_0:
	.zero		580
